	.headerflags	@"EF_CUDA_TEXMODE_UNIFIED EF_CUDA_64BIT_ADDRESS EF_CUDA_ACCELERATORS EF_CUDA_SM90 EF_CUDA_VIRTUAL_SM(EF_CUDA_SM90)"
	.elftype	@"ET_EXEC"


//--------------------- .nv.info                  --------------------------
	.section	.nv.info,"",@"SHT_CUDA_INFO"
	.align	4


	//----- nvinfo : EIATTR_REGCOUNT
	.align		4
        /*0000*/ 	.byte	0x04, 0x2f
        /*0002*/ 	.short	(.L_3 - .L_2)
	.align		4
.L_2:
        /*0004*/ 	.word	index@(triton_poi_fused__native_batch_norm_legit_no_training_max_pool2d_with_indices_native_batch_norm_backward_relu_9)
        /*0008*/ 	.word	0x0000001c


	//----- nvinfo : EIATTR_MIN_STACK_SIZE
	.align		4
.L_3:
        /*000c*/ 	.byte	0x04, 0x12
        /*000e*/ 	.short	(.L_5 - .L_4)
	.align		4
.L_4:
        /*0010*/ 	.word	index@(triton_poi_fused__native_batch_norm_legit_no_training_max_pool2d_with_indices_native_batch_norm_backward_relu_9)
        /*0014*/ 	.word	0x00000000


	//----- nvinfo : EIATTR_FRAME_SIZE
	.align		4
.L_5:
        /*0018*/ 	.byte	0x04, 0x11
        /*001a*/ 	.short	(.L_7 - .L_6)
	.align		4
.L_6:
        /*001c*/ 	.word	index@(triton_poi_fused__native_batch_norm_legit_no_training_max_pool2d_with_indices_native_batch_norm_backward_relu_9)
        /*0020*/ 	.word	0x00000000


	//----- nvinfo : EIATTR_MIN_STACK_SIZE
	.align		4
.L_7:
        /*0024*/ 	.byte	0x04, 0x12
        /*0026*/ 	.short	(.L_9 - .L_8)
	.align		4
.L_8:
        /*0028*/ 	.word	index@(triton_poi_fused__native_batch_norm_legit_no_training_max_pool2d_with_indices_native_batch_norm_backward_relu_9)
        /*002c*/ 	.word	0x00000000
.L_9:


//--------------------- .nv.info.triton_poi_fused__native_batch_norm_legit_no_training_max_pool2d_with_indices_native_batch_norm_backward_relu_9 --------------------------
	.section	.nv.info.triton_poi_fused__native_batch_norm_legit_no_training_max_pool2d_with_indices_native_batch_norm_backward_relu_9,"",@"SHT_CUDA_INFO"
	.sectionflags	@""
	.align	4


	//----- nvinfo : EIATTR_CUDA_API_VERSION
	.align		4
        /*0000*/ 	.byte	0x04, 0x37
        /*0002*/ 	.short	(.L_11 - .L_10)
.L_10:
        /*0004*/ 	.word	0x0000007c


	//----- nvinfo : EIATTR_KPARAM_INFO
	.align		4
.L_11:
        /*0008*/ 	.byte	0x04, 0x17
        /*000a*/ 	.short	(.L_13 - .L_12)
.L_12:
        /*000c*/ 	.word	0x00000000
        /*0010*/ 	.short	0x0008
        /*0012*/ 	.short	0x0040
        /*0014*/ 	.byte	0x00, 0xf0, 0x11, 0x00


	//----- nvinfo : EIATTR_KPARAM_INFO
	.align		4
.L_13:
        /*0018*/ 	.byte	0x04, 0x17
        /*001a*/ 	.short	(.L_15 - .L_14)
.L_14:
        /*001c*/ 	.word	0x00000000
        /*0020*/ 	.short	0x0007
        /*0022*/ 	.short	0x0038
        /*0024*/ 	.byte	0x00, 0xf4, 0x21, 0x00


	//----- nvinfo : EIATTR_KPARAM_INFO
	.align		4
.L_15:
        /*0028*/ 	.byte	0x04, 0x17
        /*002a*/ 	.short	(.L_17 - .L_16)
.L_16:
        /*002c*/ 	.word	0x00000000
        /*0030*/ 	.short	0x0006
        /*0032*/ 	.short	0x0030
        /*0034*/ 	.byte	0x00, 0xf4, 0x21, 0x00


	//----- nvinfo : EIATTR_KPARAM_INFO
	.align		4
.L_17:
        /*0038*/ 	.byte	0x04, 0x17
        /*003a*/ 	.short	(.L_19 - .L_18)
.L_18:
        /*003c*/ 	.word	0x00000000
        /*0040*/ 	.short	0x0005
        /*0042*/ 	.short	0x0028
        /*0044*/ 	.byte	0x00, 0xf4, 0x21, 0x00


	//----- nvinfo : EIATTR_KPARAM_INFO
	.align		4
.L_19:
        /*0048*/ 	.byte	0x04, 0x17
        /*004a*/ 	.short	(.L_21 - .L_20)
.L_20:
        /*004c*/ 	.word	0x00000000
        /*0050*/ 	.short	0x0004
        /*0052*/ 	.short	0x0020
        /*0054*/ 	.byte	0x00, 0xf4, 0x21, 0x00


	//----- nvinfo : EIATTR_KPARAM_INFO
	.align		4
.L_21:
        /*0058*/ 	.byte	0x04, 0x17
        /*005a*/ 	.short	(.L_23 - .L_22)
.L_22:
        /*005c*/ 	.word	0x00000000
        /*0060*/ 	.short	0x0003
        /*0062*/ 	.short	0x0018
        /*0064*/ 	.byte	0x00, 0xf4, 0x21, 0x00


	//----- nvinfo : EIATTR_KPARAM_INFO
	.align		4
.L_23:
        /*0068*/ 	.byte	0x04, 0x17
        /*006a*/ 	.short	(.L_25 - .L_24)
.L_24:
        /*006c*/ 	.word	0x00000000
        /*0070*/ 	.short	0x0002
        /*0072*/ 	.short	0x0010
        /*0074*/ 	.byte	0x00, 0xf4, 0x21, 0x00


	//----- nvinfo : EIATTR_KPARAM_INFO
	.align		4
.L_25:
        /*0078*/ 	.byte	0x04, 0x17
        /*007a*/ 	.short	(.L_27 - .L_26)
.L_26:
        /*007c*/ 	.word	0x00000000
        /*0080*/ 	.short	0x0001
        /*0082*/ 	.short	0x0008
        /*0084*/ 	.byte	0x00, 0xf4, 0x21, 0x00


	//----- nvinfo : EIATTR_KPARAM_INFO
	.align		4
.L_27:
        /*0088*/ 	.byte	0x04, 0x17
        /*008a*/ 	.short	(.L_29 - .L_28)
.L_28:
        /*008c*/ 	.word	0x00000000
        /*0090*/ 	.short	0x0000
        /*0092*/ 	.short	0x0000
        /*0094*/ 	.byte	0x00, 0xf4, 0x21, 0x00


	//----- nvinfo : EIATTR_SPARSE_MMA_MASK
	.align		4
.L_29:
        /*0098*/ 	.byte	0x03, 0x50
        /*009a*/ 	.short	0x0000


	//----- nvinfo : EIATTR_MAXREG_COUNT
	.align		4
        /*009c*/ 	.byte	0x03, 0x1b
        /*009e*/ 	.short	0x00ff


	//----- nvinfo : EIATTR_EXIT_INSTR_OFFSETS
	.align		4
        /*00a0*/ 	.byte	0x04, 0x1c
        /*00a2*/ 	.short	(.L_31 - .L_30)


	//   ....[0]....
.L_30:
        /*00a4*/ 	.word	0x00000930


	//   ....[1]....
        /*00a8*/ 	.word	0x00000950


	//----- nvinfo : EIATTR_REQNTID
	.align		4
.L_31:
        /*00ac*/ 	.byte	0x04, 0x10
        /*00ae*/ 	.short	(.L_33 - .L_32)
.L_32:
        /*00b0*/ 	.word	0x00000080
        /*00b4*/ 	.word	0x00000001
        /*00b8*/ 	.word	0x00000001


	//----- nvinfo : EIATTR_CBANK_PARAM_SIZE
	.align		4
.L_33:
        /*00bc*/ 	.byte	0x03, 0x19
        /*00be*/ 	.short	0x0044


	//----- nvinfo : EIATTR_PARAM_CBANK
	.align		4
        /*00c0*/ 	.byte	0x04, 0x0a
        /*00c2*/ 	.short	(.L_35 - .L_34)
	.align		4
.L_34:
        /*00c4*/ 	.word	index@(.nv.constant0.triton_poi_fused__native_batch_norm_legit_no_training_max_pool2d_with_indices_native_batch_norm_backward_relu_9)
        /*00c8*/ 	.short	0x0210
        /*00ca*/ 	.short	0x0044


	//----- nvinfo : EIATTR_SW_WAR
	.align		4
.L_35:
        /*00cc*/ 	.byte	0x04, 0x36
        /*00ce*/ 	.short	(.L_37 - .L_36)
.L_36:
        /*00d0*/ 	.word	0x00000008
.L_37:


//--------------------- .nv.callgraph             --------------------------
	.section	.nv.callgraph,"",@"SHT_CUDA_CALLGRAPH"
	.align	4
	.sectionentsize	8
	.align		4
        /*0000*/ 	.word	0x00000000
	.align		4
        /*0004*/ 	.word	0xffffffff
	.align		4
        /*0008*/ 	.word	0x00000000
	.align		4
        /*000c*/ 	.word	0xfffffffe
	.align		4
        /*0010*/ 	.word	0x00000000
	.align		4
        /*0014*/ 	.word	0xfffffffd
	.align		4
        /*0018*/ 	.word	0x00000000
	.align		4
        /*001c*/ 	.word	0xfffffffc


//--------------------- .nv.constant4             --------------------------
	.section	.nv.constant4,"a",@progbits
	.align	8
	.align		8
.nv.constant4:
        /*0000*/ 	.dword	_$_str
	.align		8
        /*0008*/ 	.dword	_$_str_$_2


//--------------------- .text.triton_poi_fused__native_batch_norm_legit_no_training_max_pool2d_with_indices_native_batch_norm_backward_relu_9 --------------------------
	.section	.text.triton_poi_fused__native_batch_norm_legit_no_training_max_pool2d_with_indices_native_batch_norm_backward_relu_9,"ax",@progbits
	.align	128
        .global         triton_poi_fused__native_batch_norm_legit_no_training_max_pool2d_with_indices_native_batch_norm_backward_relu_9
        .type           triton_poi_fused__native_batch_norm_legit_no_training_max_pool2d_with_indices_native_batch_norm_backward_relu_9,@function
        .size           triton_poi_fused__native_batch_norm_legit_no_training_max_pool2d_with_indices_native_batch_norm_backward_relu_9,(.L_x_1 - triton_poi_fused__native_batch_norm_legit_no_training_max_pool2d_with_indices_native_batch_norm_backward_relu_9)
        .other          triton_poi_fused__native_batch_norm_legit_no_training_max_pool2d_with_indices_native_batch_norm_backward_relu_9,@"STO_CUDA_ENTRY STV_DEFAULT"
triton_poi_fused__native_batch_norm_legit_no_training_max_pool2d_with_indices_native_batch_norm_backward_relu_9:
.text.triton_poi_fused__native_batch_norm_legit_no_training_max_pool2d_with_indices_native_batch_norm_backward_relu_9:
[----:B------:R-:W0:Y:S01]  /*0000*/  LDC R1, c[0x0][0x28] ;  /* 0x00000a00ff017b82 */ /* 0x000e220000000800 */
[----:B------:R-:W1:Y:S07]  /*0010*/  S2R R0, SR_TID.X ;  /* 0x0000000000007919 */ /* 0x000e6e0000002100 */
[----:B------:R-:W2:Y:S01]  /*0020*/  LDC.64 R2, c[0x0][0x210] ;  /* 0x00008400ff027b82 */ /* 0x000ea20000000a00 */
[----:B------:R-:W-:Y:S01]  /*0030*/  IMAD.MOV.U32 R11, RZ, RZ, RZ ;  /* 0x000000ffff0b7224 */ /* 0x000fe200078e00ff */
[----:B------:R-:W-:Y:S01]  /*0040*/  ULDC.64 UR4, c[0x0][0x208] ;  /* 0x0000820000047ab9 */ /* 0x000fe20000000a00 */
[----:B------:R-:W3:Y:S01]  /*0050*/  S2R R5, SR_CTAID.X ;  /* 0x0000000000057919 */ /* 0x000ee20000002500 */
[----:B------:R-:W-:Y:S01]  /*0060*/  CS2R R20, SRZ ;  /* 0x0000000000147805 */ /* 0x000fe2000001ff00 */
[----:B------:R-:W-:Y:S01]  /*0070*/  IMAD.MOV.U32 R12, RZ, RZ, RZ ;  /* 0x000000ffff0c7224 */ /* 0x000fe200078e00ff */
[----:B------:R-:W-:Y:S01]  /*0080*/  CS2R R18, SRZ ;  /* 0x0000000000127805 */ /* 0x000fe2000001ff00 */
[----:B------:R-:W-:Y:S01]  /*0090*/  ULDC.64 UR6, c[0x0][0x238] ;  /* 0x00008e0000067ab9 */ /* 0x000fe20000000a00 */
[----:B-1----:R-:W-:Y:S01]  /*00a0*/  IMAD.SHL.U32 R0, R0, 0x2, RZ ;  /* 0x0000000200007824 */ /* 0x002fe200078e00ff */
[----:B---3--:R-:W-:-:S04]  /*00b0*/  SHF.R.S32.HI R7, RZ, 0x17, R5 ;  /* 0x00000017ff077819 */ /* 0x008fc80000011405 */
[----:B------:R-:W-:Y:S02]  /*00c0*/  LOP3.LUT R0, R0, 0xfe, RZ, 0xc0, !PT ;  /* 0x000000fe00007812 */ /* 0x000fe400078ec0ff */
[----:B------:R-:W-:-:S03]  /*00d0*/  SGXT R7, R7, 0x1 ;  /* 0x000000010707781a */ /* 0x000fc60000000200 */
[----:B------:R-:W-:-:S04]  /*00e0*/  IMAD R0, R5, 0x100, R0 ;  /* 0x0000010005007824 */ /* 0x000fc800078e0200 */
[C---:B------:R-:W-:Y:S01]  /*00f0*/  VIADD R4, R0.reuse, 0x1 ;  /* 0x0000000100047836 */ /* 0x040fe20000000000 */
[----:B------:R-:W-:Y:S02]  /*0100*/  SHF.R.S32.HI R5, RZ, 0x1f, R0 ;  /* 0x0000001fff057819 */ /* 0x000fe40000011400 */
[-C--:B------:R-:W-:Y:S02]  /*0110*/  LEA.HI R8, R7, R0.reuse, RZ, 0x6 ;  /* 0x0000000007087211 */ /* 0x080fe400078f30ff */
[----:B------:R-:W-:Y:S02]  /*0120*/  LEA.HI R5, R5, R0, RZ, 0x3 ;  /* 0x0000000005057211 */ /* 0x000fe400078f18ff */
[----:B------:R-:W-:Y:S02]  /*0130*/  LEA.HI R6, R7, R4, RZ, 0x3 ;  /* 0x0000000407067211 */ /* 0x000fe400078f18ff */
[C---:B------:R-:W-:Y:S01]  /*0140*/  LOP3.LUT R9, R5.reuse, 0x7ffffff8, RZ, 0xc0, !PT ;  /* 0x7ffffff805097812 */ /* 0x040fe200078ec0ff */
[----:B------:R-:W-:Y:S01]  /*0150*/  IMAD.SHL.U32 R5, R5, 0x4, RZ ;  /* 0x0000000405057824 */ /* 0x000fe200078e00ff */
[----:B------:R-:W-:Y:S01]  /*0160*/  SHF.R.S32.HI R7, RZ, 0x6, R8 ;  /* 0x00000006ff077819 */ /* 0x000fe20000011408 */
[----:B------:R-:W-:Y:S01]  /*0170*/  IMAD.MOV.U32 R8, RZ, RZ, RZ ;  /* 0x000000ffff087224 */ /* 0x000fe200078e00ff */
[C---:B------:R-:W-:Y:S01]  /*0180*/  ISETP.GE.AND P0, PT, R0.reuse, 0x3c00, PT ;  /* 0x00003c000000780c */ /* 0x040fe20003f06270 */
[----:B------:R-:W-:Y:S01]  /*0190*/  IMAD.IADD R9, R0, 0x1, -R9 ;  /* 0x0000000100097824 */ /* 0x000fe200078e0a09 */
[----:B------:R-:W-:-:S02]  /*01a0*/  LOP3.LUT R10, R5, 0xffffffe0, RZ, 0xc0, !PT ;  /* 0xffffffe0050a7812 */ /* 0x000fc400078ec0ff */
[----:B------:R-:W-:Y:S01]  /*01b0*/  LOP3.LUT R5, R6, 0x7ffffff8, RZ, 0xc0, !PT ;  /* 0x7ffffff806057812 */ /* 0x000fe200078ec0ff */
[----:B------:R-:W-:Y:S02]  /*01c0*/  IMAD.MOV.U32 R6, RZ, RZ, RZ ;  /* 0x000000ffff067224 */ /* 0x000fe400078e00ff */
[----:B------:R-:W-:Y:S02]  /*01d0*/  IMAD R13, R9, 0x2, R10 ;  /* 0x00000002090d7824 */ /* 0x000fe400078e020a */
[----:B------:R-:W-:Y:S02]  /*01e0*/  IMAD.IADD R9, R4, 0x1, -R5 ;  /* 0x0000000104097824 */ /* 0x000fe400078e0a05 */
[----:B------:R-:W1:Y:S01]  /*01f0*/  LDC.64 R4, c[0x0][0x220] ;  /* 0x00008800ff047b82 */ /* 0x000e620000000a00 */
[----:B------:R-:W-:-:S04]  /*0200*/  IMAD.HI R6, R7, -0x77777777, R6 ;  /* 0x8888888907067827 */ /* 0x000fc800078e0206 */
[----:B--2---:R-:W-:Y:S01]  /*0210*/  IMAD.WIDE R22, R13, 0x4, R2 ;  /* 0x000000040d167825 */ /* 0x004fe200078e0202 */
[----:B------:R-:W-:-:S03]  /*0220*/  SHF.R.U32.HI R15, RZ, 0x1f, R6 ;  /* 0x0000001fff0f7819 */ /* 0x000fc60000011606 */
[----:B------:R-:W-:Y:S01]  /*0230*/  IMAD R9, R9, 0x2, R10 ;  /* 0x0000000209097824 */ /* 0x000fe200078e020a */
[----:B------:R-:W-:Y:S01]  /*0240*/  LEA.HI.SX32 R6, R6, R15, 0x1b ;  /* 0x0000000f06067211 */ /* 0x000fe200078fdaff */
[----:B------:R-:W2:Y:S04]  /*0250*/  @!P0 LDG.E.EL R11, desc[UR4][R22.64] ;  /* 0x00000004160b8981 */ /* 0x000ea8000c2e1900 */
[----:B------:R3:W2:Y:S01]  /*0260*/  @!P0 LDG.E.EL R8, desc[UR4][R22.64+0x4] ;  /* 0x0000040416088981 */ /* 0x0006a2000c2e1900 */
[----:B------:R-:W-:Y:S02]  /*0270*/  IMAD R7, R6, -0x3c, R7 ;  /* 0xffffffc406077824 */ /* 0x000fe400078e0207 */
[----:B------:R-:W-:Y:S02]  /*0280*/  IMAD.MOV.U32 R10, RZ, RZ, RZ ;  /* 0x000000ffff0a7224 */ /* 0x000fe400078e00ff */
[----:B------:R-:W-:-:S04]  /*0290*/  IMAD.WIDE R14, R9, 0x4, R2 ;  /* 0x00000004090e7825 */ /* 0x000fc800078e0202 */
[----:B-1----:R-:W-:Y:S01]  /*02a0*/  IMAD.WIDE R4, R7, 0x4, R4 ;  /* 0x0000000407047825 */ /* 0x002fe200078e0204 */
[----:B------:R-:W4:Y:S03]  /*02b0*/  @!P0 LDG.E.EL R21, desc[UR4][R14.64] ;  /* 0x000000040e158981 */ /* 0x000f26000c2e1900 */
[----:B------:R-:W-:Y:S01]  /*02c0*/  VIADD R17, R13, 0x10 ;  /* 0x000000100d117836 */ /* 0x000fe20000000000 */
[----:B------:R-:W5:Y:S01]  /*02d0*/  @!P0 LDG.E.EL R10, desc[UR4][R4.64] ;  /* 0x00000004040a8981 */ /* 0x000f62000c2e1900 */
[----:B------:R-:W-:Y:S02]  /*02e0*/  VIADD R25, R9, 0x10 ;  /* 0x0000001009197836 */ /* 0x000fe40000000000 */
[--C-:B------:R-:W-:Y:S01]  /*02f0*/  IMAD.WIDE R16, R17, 0x4, R2.reuse ;  /* 0x0000000411107825 */ /* 0x100fe200078e0202 */
[----:B------:R-:W4:Y:S03]  /*0300*/  @!P0 LDG.E.EL R12, desc[UR4][R14.64+0x4] ;  /* 0x000004040e0c8981 */ /* 0x000f26000c2e1900 */
[----:B---3--:R-:W-:Y:S01]  /*0310*/  IMAD.WIDE R22, R25, 0x4, R2 ;  /* 0x0000000419167825 */ /* 0x008fe200078e0202 */
[----:B------:R-:W3:Y:S04]  /*0320*/  @!P0 LDG.E.EL R19, desc[UR4][R16.64] ;  /* 0x0000000410138981 */ /* 0x000ee8000c2e1900 */
[----:B------:R-:W3:Y:S01]  /*0330*/  @!P0 LDG.E.EL R18, desc[UR4][R22.64] ;  /* 0x0000000416128981 */ /* 0x000ee2000c2e1900 */
[----:B------:R-:W-:-:S02]  /*0340*/  VIADD R25, R13, 0x11 ;  /* 0x000000110d197836 */ /* 0x000fc40000000000 */
[----:B------:R-:W-:Y:S02]  /*0350*/  IMAD.MOV.U32 R6, RZ, RZ, RZ ;  /* 0x000000ffff067224 */ /* 0x000fe400078e00ff */
[----:B------:R-:W-:-:S05]  /*0360*/  IMAD.WIDE R24, R25, 0x4, R2 ;  /* 0x0000000419187825 */ /* 0x000fca00078e0202 */
[----:B------:R-:W3:Y:S01]  /*0370*/  @!P0 LDG.E.EL R6, desc[UR4][R24.64] ;  /* 0x0000000418068981 */ /* 0x000ee2000c2e1900 */
[----:B------:R-:W-:-:S04]  /*0380*/  VIADD R9, R9, 0x11 ;  /* 0x0000001109097836 */ /* 0x000fc80000000000 */
[----:B------:R-:W-:-:S04]  /*0390*/  IMAD.WIDE R2, R9, 0x4, R2 ;  /* 0x0000000409027825 */ /* 0x000fc800078e0202 */
[----:B------:R-:W-:-:S06]  /*03a0*/  IMAD.MOV.U32 R9, RZ, RZ, RZ ;  /* 0x000000ffff097224 */ /* 0x000fcc00078e00ff */
[----:B------:R-:W3:Y:S01]  /*03b0*/  @!P0 LDG.E.EL R9, desc[UR4][R2.64] ;  /* 0x0000000402098981 */ /* 0x000ee2000c2e1900 */
[C---:B--2---:R-:W-:Y:S02]  /*03c0*/  FSETP.GT.AND P3, PT, R8.reuse, R11, PT ;  /* 0x0000000b0800720b */ /* 0x044fe40003f64000 */
[----:B------:R-:W-:-:S11]  /*03d0*/  FSETP.NAN.AND P1, PT, R8, R8, PT ;  /* 0x000000080800720b */ /* 0x000fd60003f28000 */
[----:B------:R-:W-:Y:S01]  /*03e0*/  @!P3 SEL R8, R8, R11, P1 ;  /* 0x0000000b0808b207 */ /* 0x000fe20000800000 */
[----:B-----5:R-:W-:-:S04]  /*03f0*/  FADD R11, R10, 9.9999997473787516356e-06 ;  /* 0x3727c5ac0a0b7421 */ /* 0x020fc80000000000 */
[----:B------:R1:W2:Y:S02]  /*0400*/  MUFU.SQRT R10, R11 ;  /* 0x0000000b000a7308 */ /* 0x0002a40000002000 */
[----:B-1----:R-:W-:-:S06]  /*0410*/  IMAD.MOV.U32 R11, RZ, RZ, RZ ;  /* 0x000000ffff0b7224 */ /* 0x002fcc00078e00ff */
[----:B------:R1:W5:Y:S01]  /*0420*/  @!P0 LDG.E.EL R11, desc[UR4][R4.64] ;  /* 0x00000004040b8981 */ /* 0x000362000c2e1900 */
[C---:B----4-:R-:W-:Y:S02]  /*0430*/  FSETP.GT.AND P4, PT, R12.reuse, R21, PT ;  /* 0x000000150c00720b */ /* 0x050fe40003f84000 */
[----:B---3--:R-:W-:Y:S02]  /*0440*/  FSETP.NAN.AND P2, PT, R19, R19, PT ;  /* 0x000000131300720b */ /* 0x008fe40003f48000 */
[----:B------:R-:W-:Y:S02]  /*0450*/  P2R R15, PR, RZ, 0x8 ;  /* 0x00000008ff0f7803 */ /* 0x000fe40000000000 */
[----:B------:R-:W-:Y:S02]  /*0460*/  FSETP.NAN.AND P3, PT, R12, R12, PT ;  /* 0x0000000c0c00720b */ /* 0x000fe40003f68000 */
[----:B------:R-:W-:Y:S01]  /*0470*/  FSETP.NAN.AND P1, PT, R18, R18, PT ;  /* 0x000000121200720b */ /* 0x000fe20003f28000 */
[----:B------:R-:W-:Y:S01]  /*0480*/  IMAD.MOV.U32 R13, RZ, RZ, 0x3e800000 ;  /* 0x3e800000ff0d7424 */ /* 0x000fe200078e00ff */
[----:B--2---:R-:W-:Y:S01]  /*0490*/  FSETP.GEU.AND P5, PT, R10, 1.175494350822287508e-38, PT ;  /* 0x008000000a00780b */ /* 0x004fe20003fae000 */
[----:B-1----:R-:W1:Y:S02]  /*04a0*/  LDC.64 R4, c[0x0][0x230] ;  /* 0x00008c00ff047b82 */ /* 0x002e640000000a00 */
[----:B------:R-:W-:-:S02]  /*04b0*/  @!P4 SEL R12, R12, R21, P3 ;  /* 0x000000150c0cc207 */ /* 0x000fc40001800000 */
[----:B------:R-:W-:-:S04]  /*04c0*/  FSETP.GEU.AND P3, PT, R8, R19, PT ;  /* 0x000000130800720b */ /* 0x000fc80003f6e000 */
[----:B------:R-:W-:Y:S02]  /*04d0*/  @!P2 SEL R19, R19, R8, !P3 ;  /* 0x000000081313a207 */ /* 0x000fe40005800000 */
[----:B------:R-:W-:-:S04]  /*04e0*/  FSETP.GEU.AND P2, PT, R12, R18, PT ;  /* 0x000000120c00720b */ /* 0x000fc80003f4e000 */
[----:B------:R-:W-:Y:S02]  /*04f0*/  @!P1 SEL R18, R18, R12, !P2 ;  /* 0x0000000c12129207 */ /* 0x000fe40005000000 */
[----:B------:R-:W-:Y:S02]  /*0500*/  P2R R17, PR, RZ, 0x10 ;  /* 0x00000010ff117803 */ /* 0x000fe40000000000 */
[-C--:B------:R-:W-:Y:S02]  /*0510*/  FSETP.NAN.AND P4, PT, R6, R6.reuse, PT ;  /* 0x000000060600720b */ /* 0x080fe40003f88000 */
[----:B------:R-:W-:Y:S02]  /*0520*/  FSETP.GEU.AND P1, PT, R19, R6, PT ;  /* 0x000000061300720b */ /* 0x000fe40003f2e000 */
[----:B------:R-:W-:-:S09]  /*0530*/  P2R R16, PR, RZ, 0x8 ;  /* 0x00000008ff107803 */ /* 0x000fd20000000000 */
[----:B------:R-:W-:Y:S02]  /*0540*/  @!P4 FSEL R6, R6, R19, !P1 ;  /* 0x000000130606c208 */ /* 0x000fe40004800000 */
[----:B------:R-:W-:Y:S02]  /*0550*/  FSETP.GT.AND P4, PT, R10, 8.50705917302346158658e+37, PT ;  /* 0x7e8000000a00780b */ /* 0x000fe40003f84000 */
[----:B------:R-:W-:Y:S02]  /*0560*/  FSETP.NAN.AND P3, PT, R9, R9, PT ;  /* 0x000000090900720b */ /* 0x000fe40003f68000 */
[----:B------:R-:W-:-:S09]  /*0570*/  FSEL R8, R13, 1, P4 ;  /* 0x3f8000000d087808 */ /* 0x000fd20002000000 */
[----:B------:R-:W-:Y:S01]  /*0580*/  @P4 FMUL R10, R10, 0.25 ;  /* 0x3e8000000a0a4820 */ /* 0x000fe20000400000 */
[----:B------:R-:W-:-:S03]  /*0590*/  @!P5 FMUL R8, R8, 16777216 ;  /* 0x4b8000000808d820 */ /* 0x000fc60000400000 */
[----:B------:R-:W-:Y:S01]  /*05a0*/  @!P5 FMUL R10, R10, 16777216 ;  /* 0x4b8000000a0ad820 */ /* 0x000fe20000400000 */
[----:B------:R-:W-:Y:S01]  /*05b0*/  ISETP.NE.AND P5, PT, R17, RZ, PT ;  /* 0x000000ff1100720c */ /* 0x000fe20003fa5270 */
[----:B-1----:R-:W-:-:S04]  /*05c0*/  IMAD.WIDE R4, R7, 0x4, R4 ;  /* 0x0000000407047825 */ /* 0x002fc800078e0204 */
[----:B-----5:R-:W-:-:S04]  /*05d0*/  FADD R12, R11, 9.9999997473787516356e-06 ;  /* 0x3727c5ac0b0c7421 */ /* 0x020fc80000000000 */
[----:B------:R-:W1:Y:S02]  /*05e0*/  MUFU.SQRT R14, R12 ;  /* 0x0000000c000e7308 */ /* 0x000e640000002000 */
[C---:B-1----:R-:W-:Y:S02]  /*05f0*/  FSETP.GT.AND P6, PT, R14.reuse, 8.50705917302346158658e+37, PT ;  /* 0x7e8000000e00780b */ /* 0x042fe40003fc4000 */
[C---:B------:R-:W-:Y:S02]  /*0600*/  FSETP.GEU.AND P4, PT, R14.reuse, 1.175494350822287508e-38, PT ;  /* 0x008000000e00780b */ /* 0x040fe40003f8e000 */
[----:B------:R-:W-:Y:S02]  /*0610*/  FSEL R11, R13, 1, P6 ;  /* 0x3f8000000d0b7808 */ /* 0x000fe40003000000 */
[----:B------:R-:W1:Y:S07]  /*0620*/  LDC.64 R12, c[0x0][0x218] ;  /* 0x00008600ff0c7b82 */ /* 0x000e6e0000000a00 */
[----:B------:R-:W-:Y:S01]  /*0630*/  @P6 FMUL R14, R14, 0.25 ;  /* 0x3e8000000e0e6820 */ /* 0x000fe20000400000 */
[----:B------:R-:W-:-:S04]  /*0640*/  FSETP.GEU.AND P6, PT, R18, R9, PT ;  /* 0x000000091200720b */ /* 0x000fc80003fce000 */
[----:B------:R-:W-:Y:S02]  /*0650*/  @!P3 FSEL R9, R9, R18, !P6 ;  /* 0x000000120909b208 */ /* 0x000fe40007000000 */
[----:B------:R-:W2:Y:S01]  /*0660*/  LDC.64 R18, c[0x0][0x228] ;  /* 0x00008a00ff127b82 */ /* 0x000ea20000000a00 */
[----:B------:R-:W-:Y:S01]  /*0670*/  @!P4 FMUL R14, R14, 16777216 ;  /* 0x4b8000000e0ec820 */ /* 0x000fe20000400000 */
[----:B------:R-:W-:Y:S01]  /*0680*/  @!P4 FMUL R11, R11, 16777216 ;  /* 0x4b8000000b0bc820 */ /* 0x000fe20000400000 */
[----:B------:R-:W-:Y:S02]  /*0690*/  ISETP.NE.AND P3, PT, R16, RZ, PT ;  /* 0x000000ff1000720c */ /* 0x000fe40003f65270 */
[----:B------:R-:W-:Y:S02]  /*06a0*/  CS2R R16, SRZ ;  /* 0x0000000000107805 */ /* 0x000fe4000001ff00 */
[----:B------:R-:W-:Y:S01]  /*06b0*/  ISETP.NE.AND P4, PT, R15, RZ, PT ;  /* 0x000000ff0f00720c */ /* 0x000fe20003f85270 */
[----:B------:R-:W-:-:S02]  /*06c0*/  IMAD.MOV.U32 R15, RZ, RZ, RZ ;  /* 0x000000ffff0f7224 */ /* 0x000fc400078e00ff */
[----:B-1----:R-:W-:-:S05]  /*06d0*/  IMAD.WIDE R12, R7, 0x4, R12 ;  /* 0x00000004070c7825 */ /* 0x002fca00078e020c */
[----:B------:R-:W3:Y:S04]  /*06e0*/  @!P0 LDG.E.EL R15, desc[UR4][R12.64] ;  /* 0x000000040c0f8981 */ /* 0x000ee8000c2e1900 */
[----:B------:R1:W4:Y:S01]  /*06f0*/  @!P0 LDG.E.EL R16, desc[UR4][R12.64] ;  /* 0x000000040c108981 */ /* 0x000322000c2e1900 */
[----:B--2---:R-:W-:Y:S01]  /*0700*/  IMAD.WIDE R2, R7, 0x4, R18 ;  /* 0x0000000407027825 */ /* 0x004fe200078e0212 */
[----:B------:R-:W-:-:S04]  /*0710*/  CS2R R18, SRZ ;  /* 0x0000000000127805 */ /* 0x000fc8000001ff00 */
[----:B------:R-:W2:Y:S01]  /*0720*/  @!P0 LDG.E.EL R20, desc[UR4][R2.64] ;  /* 0x0000000402148981 */ /* 0x000ea2000c2e1900 */
[----:B------:R-:W5:Y:S01]  /*0730*/  MUFU.RCP R14, R14 ;  /* 0x0000000e000e7308 */ /* 0x000f620000001000 */
[----:B-1----:R-:W1:Y:S02]  /*0740*/  LDC.64 R12, c[0x0][0x240] ;  /* 0x00009000ff0c7b82 */ /* 0x002e640000000a00 */
[----:B------:R5:W2:Y:S04]  /*0750*/  @!P0 LDG.E.EL R17, desc[UR4][R2.64] ;  /* 0x0000000402118981 */ /* 0x000aa8000c2e1900 */
[----:B------:R-:W2:Y:S04]  /*0760*/  @!P0 LDG.E.EL R19, desc[UR4][R4.64] ;  /* 0x0000000404138981 */ /* 0x000ea8000c2e1900 */
[----:B------:R1:W2:Y:S01]  /*0770*/  @!P0 LDG.E.EL R18, desc[UR4][R4.64] ;  /* 0x0000000404128981 */ /* 0x0002a2000c2e1900 */
[----:B------:R-:W5:Y:S02]  /*0780*/  MUFU.RCP R7, R10 ;  /* 0x0000000a00077308 */ /* 0x000f640000001000 */
[----:B-----5:R-:W-:Y:S01]  /*0790*/  SEL R2, RZ, 0x1, !P4 ;  /* 0x00000001ff027807 */ /* 0x020fe20006000000 */
[----:B0-----:R-:W-:Y:S01]  /*07a0*/  FMUL R22, R14, R11 ;  /* 0x0000000b0e167220 */ /* 0x001fe20000400000 */
[----:B------:R-:W-:-:S02]  /*07b0*/  SEL R3, RZ, 0x1, !P5 ;  /* 0x00000001ff037807 */ /* 0x000fc40006800000 */
[----:B------:R-:W-:Y:S02]  /*07c0*/  SEL R2, R2, 0x2, P3 ;  /* 0x0000000202027807 */ /* 0x000fe40001800000 */
[----:B------:R-:W-:Y:S01]  /*07d0*/  SEL R3, R3, 0x2, P2 ;  /* 0x0000000203037807 */ /* 0x000fe20001000000 */
[----:B------:R-:W-:-:S03]  /*07e0*/  FMUL R21, R7, R8 ;  /* 0x0000000807157220 */ /* 0x000fc60000400000 */
[----:B------:R-:W-:Y:S01]  /*07f0*/  SEL R3, R3, 0x3, P6 ;  /* 0x0000000303037807 */ /* 0x000fe20003000000 */
[----:B-1----:R-:W-:-:S04]  /*0800*/  IMAD.WIDE R12, R0, 0x4, R12 ;  /* 0x00000004000c7825 */ /* 0x002fc800078e020c */
[----:B---3--:R-:W-:Y:S01]  /*0810*/  FADD R6, R6, -R15 ;  /* 0x8000000f06067221 */ /* 0x008fe20000000000 */
[----:B----4-:R-:W-:Y:S02]  /*0820*/  FADD R7, R9, -R16 ;  /* 0x8000001009077221 */ /* 0x010fe40000000000 */
[----:B------:R-:W0:Y:S01]  /*0830*/  LDC.64 R8, c[0x0][0x248] ;  /* 0x00009200ff087b82 */ /* 0x000e220000000a00 */
[----:B------:R-:W-:Y:S01]  /*0840*/  FMUL R4, R6, R21 ;  /* 0x0000001506047220 */ /* 0x000fe20000400000 */
[----:B------:R-:W-:-:S03]  /*0850*/  FMUL R5, R7, R22 ;  /* 0x0000001607057220 */ /* 0x000fc60000400000 */
[----:B--2---:R-:W-:Y:S01]  /*0860*/  FFMA R19, R4, R20, R19 ;  /* 0x0000001404137223 */ /* 0x004fe20000000013 */
[----:B------:R-:W-:Y:S01]  /*0870*/  SEL R4, R2, 0x3, P1 ;  /* 0x0000000302047807 */ /* 0x000fe20000800000 */
[----:B------:R-:W-:Y:S01]  /*0880*/  FFMA R5, R5, R17, R18 ;  /* 0x0000001105057223 */ /* 0x000fe20000000012 */
[----:B------:R-:W-:Y:S02]  /*0890*/  IADD3 R2, P3, R0, UR6, RZ ;  /* 0x0000000600027c10 */ /* 0x000fe4000ff7e0ff */
[----:B------:R-:W-:Y:S02]  /*08a0*/  FSETP.GEU.AND P1, PT, R19, RZ, PT ;  /* 0x000000ff1300720b */ /* 0x000fe40003f2e000 */
[----:B------:R-:W-:Y:S01]  /*08b0*/  FSETP.GEU.AND P2, PT, R5, RZ, PT ;  /* 0x000000ff0500720b */ /* 0x000fe20003f4e000 */
[----:B------:R-:W-:Y:S01]  /*08c0*/  IMAD R11, R3, 0x100, R4 ;  /* 0x00000100030b7824 */ /* 0x000fe200078e0204 */
[----:B------:R-:W-:Y:S02]  /*08d0*/  LEA.HI.X.SX32 R3, R0, UR7, 0x1, P3 ;  /* 0x0000000700037c11 */ /* 0x000fe400098f0eff */
[----:B------:R-:W-:-:S02]  /*08e0*/  FSEL R4, R19, RZ, P1 ;  /* 0x000000ff13047208 */ /* 0x000fc40000800000 */
[----:B------:R-:W-:Y:S01]  /*08f0*/  FSEL R5, R5, RZ, P2 ;  /* 0x000000ff05057208 */ /* 0x000fe20001000000 */
[----:B------:R1:W-:Y:S01]  /*0900*/  @!P0 STG.E.U16 desc[UR4][R2.64], R11 ;  /* 0x0000000b02008986 */ /* 0x0003e2000c101504 */
[----:B0-----:R-:W-:-:S03]  /*0910*/  IMAD.WIDE R8, R0, 0x4, R8 ;  /* 0x0000000400087825 */ /* 0x001fc600078e0208 */
[----:B------:R1:W-:Y:S01]  /*0920*/  @!P0 STG.E.64 desc[UR4][R12.64], R4 ;  /* 0x000000040c008986 */ /* 0x0003e2000c101b04 */
[----:B------:R-:W-:Y:S05]  /*0930*/  @P0 EXIT ;  /* 0x000000000000094d */ /* 0x000fea0003800000 */
[----:B------:R-:W-:Y:S01]  /*0940*/  STG.E.64 desc[UR4][R8.64], R6 ;  /* 0x0000000608007986 */ /* 0x000fe2000c101b04 */
[----:B------:R-:W-:Y:S05]  /*0950*/  EXIT ;  /* 0x000000000000794d */ /* 0x000fea0003800000 */
.L_x_0:
[----:B------:R-:W-:-:S00]  /*0960*/  BRA `(.L_x_0) ;  /* 0xfffffffc00fc7947 */ /* 0x000fc0000383ffff */
[----:B------:R-:W-:-:S00]  /*0970*/  NOP ;  /* 0x0000000000007918 */ /* 0x000fc00000000000 */
        /* <DEDUP_REMOVED lines=8> */
.L_x_1:


//--------------------- .nv.global.init           --------------------------
	.section	.nv.global.init,"aw",@progbits
.nv.global.init:
	.type		_$_str,@object
	.size		_$_str,(_$_str_$_2 - _$_str)
_$_str:
        /*0000*/ 	.byte	0x5f, 0x5f, 0x43, 0x55, 0x44, 0x41, 0x5f, 0x46, 0x54, 0x5a, 0x00
	.type		_$_str_$_2,@object
	.size		_$_str_$_2,(.L_1 - _$_str_$_2)
_$_str_$_2:
        /*000b*/ 	.byte	0x5f, 0x5f, 0x43, 0x55, 0x44, 0x41, 0x5f, 0x50, 0x52, 0x45, 0x43, 0x5f, 0x53, 0x51, 0x52, 0x54
        /*001b*/ 	.byte	0x00
.L_1:


//--------------------- .nv.constant0.triton_poi_fused__native_batch_norm_legit_no_training_max_pool2d_with_indices_native_batch_norm_backward_relu_9 --------------------------
	.section	.nv.constant0.triton_poi_fused__native_batch_norm_legit_no_training_max_pool2d_with_indices_native_batch_norm_backward_relu_9,"a",@progbits
	.sectionflags	@""
	.align	4
.nv.constant0.triton_poi_fused__native_batch_norm_legit_no_training_max_pool2d_with_indices_native_batch_norm_backward_relu_9:
	.zero		596
